//
// Generated by NVIDIA NVVM Compiler
//
// Compiler Build ID: CL-36424714
// Cuda compilation tools, release 13.0, V13.0.88
// Based on NVVM 20.0.0
//

.version 9.0
.target sm_100
.address_size 64

	// .globl	_Z10testKernelPfS_
// _ZZ10testKernelPfS_E5sdata has been demoted

.visible .entry _Z10testKernelPfS_(
	.param .u64 .ptr .align 1 _Z10testKernelPfS__param_0,
	.param .u64 .ptr .align 1 _Z10testKernelPfS__param_1
)
{
	.reg .pred 	%p<9>;
	.reg .b32 	%r<85>;
	.reg .b32 	%f<65>;
	.reg .b64 	%rd<11>;
	// demoted variable
	.shared .align 4 .b8 _ZZ10testKernelPfS_E5sdata[4096];
	ld.param.u64 	%rd4, [_Z10testKernelPfS__param_0];
	ld.param.u64 	%rd3, [_Z10testKernelPfS__param_1];
	cvta.to.global.u64 	%rd1, %rd4;
	mov.u32 	%r1, %ntid.x;
	mov.u32 	%r14, %ctaid.x;
	mov.u32 	%r2, %tid.x;
	mad.lo.s32 	%r82, %r14, %r1, %r2;
	setp.gt.s32 	%p1, %r82, 10239;
	@%p1 bra 	$L__BB0_15;
	shl.b32 	%r15, %r2, 4;
	mov.u32 	%r16, _ZZ10testKernelPfS_E5sdata;
	add.s32 	%r4, %r16, %r15;
	shl.b32 	%r5, %r2, 2;
	mov.u32 	%r17, %nctaid.x;
	mul.lo.s32 	%r6, %r17, %r1;
	cvta.to.global.u64 	%rd2, %rd3;
$L__BB0_2:
	shl.b32 	%r19, %r82, 2;
	mul.wide.s32 	%rd5, %r19, 4;
	add.s64 	%rd6, %rd1, %rd5;
	ld.global.u8 	%r20, [%rd6];
	ld.global.u8 	%r21, [%rd6+1];
	shl.b32 	%r22, %r21, 8;
	or.b32  	%r23, %r22, %r20;
	ld.global.u8 	%r24, [%rd6+2];
	shl.b32 	%r25, %r24, 16;
	ld.global.u8 	%r26, [%rd6+3];
	shl.b32 	%r27, %r26, 24;
	or.b32  	%r28, %r27, %r25;
	or.b32  	%r29, %r28, %r23;
	mov.b32 	%f1, %r29;
	ld.global.u8 	%r30, [%rd6+4];
	ld.global.u8 	%r31, [%rd6+5];
	shl.b32 	%r32, %r31, 8;
	or.b32  	%r33, %r32, %r30;
	ld.global.u8 	%r34, [%rd6+6];
	shl.b32 	%r35, %r34, 16;
	ld.global.u8 	%r36, [%rd6+7];
	shl.b32 	%r37, %r36, 24;
	or.b32  	%r38, %r37, %r35;
	or.b32  	%r39, %r38, %r33;
	mov.b32 	%f2, %r39;
	ld.global.u8 	%r40, [%rd6+8];
	ld.global.u8 	%r41, [%rd6+9];
	shl.b32 	%r42, %r41, 8;
	or.b32  	%r43, %r42, %r40;
	ld.global.u8 	%r44, [%rd6+10];
	shl.b32 	%r45, %r44, 16;
	ld.global.u8 	%r46, [%rd6+11];
	shl.b32 	%r47, %r46, 24;
	or.b32  	%r48, %r47, %r45;
	or.b32  	%r49, %r48, %r43;
	mov.b32 	%f3, %r49;
	mov.f32 	%f61, 0f00000000;
	mov.b32 	%r83, 0;
$L__BB0_3:
	shl.b32 	%r51, %r83, 10;
	add.s32 	%r52, %r51, %r5;
	mul.wide.u32 	%rd7, %r52, 4;
	add.s64 	%rd8, %rd1, %rd7;
	ld.global.u8 	%r53, [%rd8+3];
	ld.global.u8 	%r54, [%rd8+2];
	prmt.b32 	%r55, %r54, %r53, 0x3340U;
	ld.global.u8 	%r56, [%rd8+1];
	ld.global.u8 	%r57, [%rd8];
	prmt.b32 	%r58, %r57, %r56, 0x3340U;
	prmt.b32 	%r59, %r58, %r55, 0x5410U;
	ld.global.u8 	%r60, [%rd8+5];
	ld.global.u8 	%r61, [%rd8+4];
	ld.global.u8 	%r62, [%rd8+7];
	ld.global.u8 	%r63, [%rd8+6];
	ld.global.u8 	%r64, [%rd8+9];
	ld.global.u8 	%r65, [%rd8+8];
	ld.global.u8 	%r66, [%rd8+11];
	ld.global.u8 	%r67, [%rd8+10];
	ld.global.u8 	%r68, [%rd8+13];
	ld.global.u8 	%r69, [%rd8+12];
	ld.global.u8 	%r70, [%rd8+15];
	ld.global.u8 	%r71, [%rd8+14];
	st.shared.u32 	[%r4], %r59;
	prmt.b32 	%r72, %r63, %r62, 0x3340U;
	prmt.b32 	%r73, %r61, %r60, 0x3340U;
	prmt.b32 	%r74, %r73, %r72, 0x5410U;
	st.shared.u32 	[%r4+4], %r74;
	prmt.b32 	%r75, %r67, %r66, 0x3340U;
	prmt.b32 	%r76, %r65, %r64, 0x3340U;
	prmt.b32 	%r77, %r76, %r75, 0x5410U;
	st.shared.u32 	[%r4+8], %r77;
	prmt.b32 	%r78, %r71, %r70, 0x3340U;
	prmt.b32 	%r79, %r69, %r68, 0x3340U;
	prmt.b32 	%r80, %r79, %r78, 0x5410U;
	st.shared.u32 	[%r4+12], %r80;
	bar.sync 	0;
	mov.b32 	%r84, 32;
$L__BB0_4:
	add.s32 	%r10, %r16, %r84;
	ld.shared.f32 	%f15, [%r10+-32];
	sub.f32 	%f16, %f1, %f15;
	fma.rn.f32 	%f17, %f16, %f16, 0f00000000;
	ld.shared.f32 	%f18, [%r10+-28];
	sub.f32 	%f19, %f2, %f18;
	fma.rn.f32 	%f20, %f19, %f19, %f17;
	ld.shared.f32 	%f21, [%r10+-24];
	sub.f32 	%f22, %f3, %f21;
	fma.rn.f32 	%f23, %f22, %f22, %f20;
	add.f32 	%f24, %f23, 0fBF800000;
	setp.geu.f32 	%p2, %f24, 0f3A800000;
	@%p2 bra 	$L__BB0_6;
	ld.shared.f32 	%f25, [%r10+-20];
	add.f32 	%f61, %f61, %f25;
$L__BB0_6:
	ld.shared.f32 	%f26, [%r10+-16];
	sub.f32 	%f27, %f1, %f26;
	fma.rn.f32 	%f28, %f27, %f27, 0f00000000;
	ld.shared.f32 	%f29, [%r10+-12];
	sub.f32 	%f30, %f2, %f29;
	fma.rn.f32 	%f31, %f30, %f30, %f28;
	ld.shared.f32 	%f32, [%r10+-8];
	sub.f32 	%f33, %f3, %f32;
	fma.rn.f32 	%f34, %f33, %f33, %f31;
	add.f32 	%f35, %f34, 0fBF800000;
	setp.geu.f32 	%p3, %f35, 0f3A800000;
	@%p3 bra 	$L__BB0_8;
	ld.shared.f32 	%f36, [%r10+-4];
	add.f32 	%f61, %f61, %f36;
$L__BB0_8:
	ld.shared.f32 	%f37, [%r10];
	sub.f32 	%f38, %f1, %f37;
	fma.rn.f32 	%f39, %f38, %f38, 0f00000000;
	ld.shared.f32 	%f40, [%r10+4];
	sub.f32 	%f41, %f2, %f40;
	fma.rn.f32 	%f42, %f41, %f41, %f39;
	ld.shared.f32 	%f43, [%r10+8];
	sub.f32 	%f44, %f3, %f43;
	fma.rn.f32 	%f45, %f44, %f44, %f42;
	add.f32 	%f46, %f45, 0fBF800000;
	setp.geu.f32 	%p4, %f46, 0f3A800000;
	@%p4 bra 	$L__BB0_10;
	ld.shared.f32 	%f47, [%r10+12];
	add.f32 	%f61, %f61, %f47;
$L__BB0_10:
	ld.shared.f32 	%f48, [%r10+16];
	sub.f32 	%f49, %f1, %f48;
	fma.rn.f32 	%f50, %f49, %f49, 0f00000000;
	ld.shared.f32 	%f51, [%r10+20];
	sub.f32 	%f52, %f2, %f51;
	fma.rn.f32 	%f53, %f52, %f52, %f50;
	ld.shared.f32 	%f54, [%r10+24];
	sub.f32 	%f55, %f3, %f54;
	fma.rn.f32 	%f56, %f55, %f55, %f53;
	add.f32 	%f57, %f56, 0fBF800000;
	setp.geu.f32 	%p5, %f57, 0f3A800000;
	@%p5 bra 	$L__BB0_12;
	ld.shared.f32 	%f58, [%r10+28];
	add.f32 	%f61, %f61, %f58;
$L__BB0_12:
	add.s32 	%r84, %r84, 64;
	setp.ne.s32 	%p6, %r84, 4128;
	@%p6 bra 	$L__BB0_4;
	bar.sync 	0;
	add.s32 	%r83, %r83, 1;
	setp.ne.s32 	%p7, %r83, 40;
	@%p7 bra 	$L__BB0_3;
	mul.wide.s32 	%rd9, %r82, 4;
	add.s64 	%rd10, %rd2, %rd9;
	st.global.f32 	[%rd10], %f61;
	add.s32 	%r82, %r82, %r6;
	setp.lt.s32 	%p8, %r82, 10240;
	@%p8 bra 	$L__BB0_2;
$L__BB0_15:
	ret;

}


// ===== COMPILED SASS (sm_100) =====

	.target	sm_100

	.elftype	@"ET_EXEC"


//--------------------- .note.nv.tkinfo           --------------------------
	.section	.note.nv.tkinfo,"",@"SHT_NOTE"
	.sectionflags	@"SHF_NOTE_NV_TKINFO"
	.tkinfo
        /*0018*/ 	.word	0x00000002
        /*0030*/ 	.string	""
        /*0030*/ 	.string	"ptxas"
        /*0030*/ 	.string	"Cuda compilation tools, release 13.0, V13.0.88"
        /*0030*/ 	.string	"Build cuda_13.0.r13.0/compiler.36424714_0"
        /*0030*/ 	.string	"-arch sm_100 -m 64 "



//--------------------- .note.nv.cuinfo           --------------------------
	.section	.note.nv.cuinfo,"",@"SHT_NOTE"
	.sectionflags	@"SHF_NOTE_NV_CUINFO"
        /*0018*/ 	.short	0x0002
        /*001a*/ 	.short	0x0064
        /*001c*/ 	.short	0x0082
	.zero		2


//--------------------- .nv.info                  --------------------------
	.section	.nv.info,"",@"SHT_CUDA_INFO"
	.align	4


	//----- nvinfo : EIATTR_REGCOUNT
	.align		4
        /*0000*/ 	.byte	0x04, 0x2f
        /*0002*/ 	.short	(.L_1 - .L_0)
	.align		4
.L_0:
        /*0004*/ 	.word	index@(_Z10testKernelPfS_)
        /*0008*/ 	.word	0x0000001e


	//----- nvinfo : EIATTR_FRAME_SIZE
	.align		4
.L_1:
        /*000c*/ 	.byte	0x04, 0x11
        /*000e*/ 	.short	(.L_3 - .L_2)
	.align		4
.L_2:
        /*0010*/ 	.word	index@(_Z10testKernelPfS_)
        /*0014*/ 	.word	0x00000000


	//----- nvinfo : EIATTR_MIN_STACK_SIZE
	.align		4
.L_3:
        /*0018*/ 	.byte	0x04, 0x12
        /*001a*/ 	.short	(.L_5 - .L_4)
	.align		4
.L_4:
        /*001c*/ 	.word	index@(_Z10testKernelPfS_)
        /*0020*/ 	.word	0x00000000
.L_5:


//--------------------- .nv.compat                --------------------------
	.section	.nv.compat,"",@"SHT_CUDA_COMPAT_INFO"
	.align	4
        /*0000*/ 	.byte	0x02, 0x09, 0x00, 0x00, 0x02, 0x02, 0x01, 0x00, 0x02, 0x05, 0x05, 0x00, 0x03, 0x07, 0x01, 0x01
        /*0010*/ 	.byte	0x02, 0x03, 0x00, 0x00, 0x02, 0x06, 0x01, 0x00, 0x04, 0x0b, 0x08, 0x00, 0x01, 0x00, 0x00, 0x00
        /*0020*/ 	.byte	0x00, 0x00, 0x00, 0x00


//--------------------- .nv.info._Z10testKernelPfS_ --------------------------
	.section	.nv.info._Z10testKernelPfS_,"",@"SHT_CUDA_INFO"
	.sectionflags	@""
	.align	4


	//----- nvinfo : EIATTR_CUDA_API_VERSION
	.align		4
        /*0000*/ 	.byte	0x04, 0x37
        /*0002*/ 	.short	(.L_7 - .L_6)
.L_6:
        /*0004*/ 	.word	0x00000082


	//----- nvinfo : EIATTR_KPARAM_INFO
	.align		4
.L_7:
        /*0008*/ 	.byte	0x04, 0x17
        /*000a*/ 	.short	(.L_9 - .L_8)
.L_8:
        /*000c*/ 	.word	0x00000000
        /*0010*/ 	.short	0x0001
        /*0012*/ 	.short	0x0008
        /*0014*/ 	.byte	0x00, 0xf5, 0x21, 0x00


	//----- nvinfo : EIATTR_KPARAM_INFO
	.align		4
.L_9:
        /*0018*/ 	.byte	0x04, 0x17
        /*001a*/ 	.short	(.L_11 - .L_10)
.L_10:
        /*001c*/ 	.word	0x00000000
        /*0020*/ 	.short	0x0000
        /*0022*/ 	.short	0x0000
        /*0024*/ 	.byte	0x00, 0xf5, 0x21, 0x00


	//----- nvinfo : EIATTR_SPARSE_MMA_MASK
	.align		4
.L_11:
        /*0028*/ 	.byte	0x03, 0x50
        /*002a*/ 	.short	0x0000


	//----- nvinfo : EIATTR_MAXREG_COUNT
	.align		4
        /*002c*/ 	.byte	0x03, 0x1b
        /*002e*/ 	.short	0x00ff


	//----- nvinfo : EIATTR_NUM_BARRIERS
	.align		4
        /*0030*/ 	.byte	0x02, 0x4c
        /*0032*/ 	.byte	0x01
	.zero		1


	//----- nvinfo : EIATTR_MERCURY_ISA_VERSION
	.align		4
        /*0034*/ 	.byte	0x03, 0x5f
        /*0036*/ 	.short	0x0101


	//----- nvinfo : EIATTR_VRC_CTA_INIT_COUNT
	.align		4
        /*0038*/ 	.byte	0x02, 0x4a
	.zero		1
	.zero		1


	//----- nvinfo : EIATTR_EXIT_INSTR_OFFSETS
	.align		4
        /*003c*/ 	.byte	0x04, 0x1c
        /*003e*/ 	.short	(.L_13 - .L_12)


	//   ....[0]....
.L_12:
        /*0040*/ 	.word	0x00000060


	//   ....[1]....
        /*0044*/ 	.word	0x00000830


	//----- nvinfo : EIATTR_CRS_STACK_SIZE
	.align		4
.L_13:
        /*0048*/ 	.byte	0x04, 0x1e
        /*004a*/ 	.short	(.L_15 - .L_14)
.L_14:
        /*004c*/ 	.word	0x00000000


	//----- nvinfo : EIATTR_CBANK_PARAM_SIZE
	.align		4
.L_15:
        /*0050*/ 	.byte	0x03, 0x19
        /*0052*/ 	.short	0x0010


	//----- nvinfo : EIATTR_PARAM_CBANK
	.align		4
        /*0054*/ 	.byte	0x04, 0x0a
        /*0056*/ 	.short	(.L_17 - .L_16)
	.align		4
.L_16:
        /*0058*/ 	.word	index@(.nv.constant0._Z10testKernelPfS_)
        /*005c*/ 	.short	0x0380
        /*005e*/ 	.short	0x0010


	//----- nvinfo : EIATTR_SW_WAR
	.align		4
.L_17:
        /*0060*/ 	.byte	0x04, 0x36
        /*0062*/ 	.short	(.L_19 - .L_18)
.L_18:
        /*0064*/ 	.word	0x00000008
.L_19:


//--------------------- .nv.callgraph             --------------------------
	.section	.nv.callgraph,"",@"SHT_CUDA_CALLGRAPH"
	.align	4
	.sectionentsize	8
	.align		4
        /*0000*/ 	.word	0x00000000
	.align		4
        /*0004*/ 	.word	0xffffffff
	.align		4
        /*0008*/ 	.word	0x00000000
	.align		4
        /*000c*/ 	.word	0xfffffffe
	.align		4
        /*0010*/ 	.word	0x00000000
	.align		4
        /*0014*/ 	.word	0xfffffffd
	.align		4
        /*0018*/ 	.word	0x00000000
	.align		4
        /*001c*/ 	.word	0xfffffffc


//--------------------- .text._Z10testKernelPfS_  --------------------------
	.section	.text._Z10testKernelPfS_,"ax",@progbits
	.align	128
        .global         _Z10testKernelPfS_
        .type           _Z10testKernelPfS_,@function
        .size           _Z10testKernelPfS_,(.L_x_5 - _Z10testKernelPfS_)
        .other          _Z10testKernelPfS_,@"STO_CUDA_ENTRY STV_DEFAULT"
_Z10testKernelPfS_:
.text._Z10testKernelPfS_:
[----:B------:R-:W-:Y:S01]  /*0000*/  LDC R1, c[0x0][0x37c] ;  /* 0x0000df00ff017b82 */ /* 0x000fe20000000800 */
[----:B------:R-:W0:Y:S01]  /*0010*/  S2R R3, SR_CTAID.X ;  /* 0x0000000000037919 */ /* 0x000e220000002500 */
[----:B------:R-:W0:Y:S01]  /*0020*/  LDCU UR6, c[0x0][0x360] ;  /* 0x00006c00ff0677ac */ /* 0x000e220008000800 */
[----:B------:R-:W0:Y:S02]  /*0030*/  S2R R2, SR_TID.X ;  /* 0x0000000000027919 */ /* 0x000e240000002100 */
[----:B0-----:R-:W-:-:S05]  /*0040*/  IMAD R3, R3, UR6, R2 ;  /* 0x0000000603037c24 */ /* 0x001fca000f8e0202 */
[----:B------:R-:W-:-:S13]  /*0050*/  ISETP.GT.AND P0, PT, R3, 0x27ff, PT ;  /* 0x000027ff0300780c */ /* 0x000fda0003f04270 */
[----:B------:R-:W-:Y:S05]  /*0060*/  @P0 EXIT ;  /* 0x000000000000094d */ /* 0x000fea0003800000 */
[----:B------:R-:W0:Y:S01]  /*0070*/  S2UR UR5, SR_CgaCtaId ;  /* 0x00000000000579c3 */ /* 0x000e220000008800 */
[----:B------:R-:W1:Y:S01]  /*0080*/  LDCU UR7, c[0x0][0x370] ;  /* 0x00006e00ff0777ac */ /* 0x000e620008000800 */
[----:B------:R-:W-:Y:S01]  /*0090*/  UMOV UR4, 0x400 ;  /* 0x0000040000047882 */ /* 0x000fe20000000000 */
[----:B------:R-:W2:Y:S01]  /*00a0*/  LDCU.64 UR8, c[0x0][0x358] ;  /* 0x00006b00ff0877ac */ /* 0x000ea20008000a00 */
[----:B0-----:R-:W-:Y:S02]  /*00b0*/  ULEA UR4, UR5, UR4, 0x18 ;  /* 0x0000000405047291 */ /* 0x001fe4000f8ec0ff */
[----:B-1----:R-:W-:-:S04]  /*00c0*/  UIMAD UR5, UR6, UR7, URZ ;  /* 0x00000007060572a4 */ /* 0x002fc8000f8e02ff */
[----:B--2---:R-:W-:-:S08]  /*00d0*/  LEA R20, R2, UR4, 0x4 ;  /* 0x0000000402147c11 */ /* 0x004fd0000f8e20ff */
.L_x_3:
[----:B------:R-:W0:Y:S01]  /*00e0*/  LDC.64 R4, c[0x0][0x380] ;  /* 0x0000e000ff047b82 */ /* 0x000e220000000a00 */
[----:B------:R-:W-:-:S05]  /*00f0*/  SHF.L.U32 R7, R3, 0x2, RZ ;  /* 0x0000000203077819 */ /* 0x000fca00000006ff */
[----:B0-----:R-:W-:-:S05]  /*0100*/  IMAD.WIDE R4, R7, 0x4, R4 ;  /* 0x0000000407047825 */ /* 0x001fca00078e0204 */
[----:B------:R-:W2:Y:S04]  /*0110*/  LDG.E.U8 R0, desc[UR8][R4.64] ;  /* 0x0000000804007981 */ /* 0x000ea8000c1e1100 */
[----:B------:R-:W2:Y:S04]  /*0120*/  LDG.E.U8 R7, desc[UR8][R4.64+0x1] ;  /* 0x0000010804077981 */ /* 0x000ea8000c1e1100 */
[----:B------:R-:W3:Y:S04]  /*0130*/  LDG.E.U8 R6, desc[UR8][R4.64+0x2] ;  /* 0x0000020804067981 */ /* 0x000ee8000c1e1100 */
[----:B------:R-:W3:Y:S04]  /*0140*/  LDG.E.U8 R9, desc[UR8][R4.64+0x3] ;  /* 0x0000030804097981 */ /* 0x000ee8000c1e1100 */
[----:B------:R-:W4:Y:S04]  /*0150*/  LDG.E.U8 R8, desc[UR8][R4.64+0x4] ;  /* 0x0000040804087981 */ /* 0x000f28000c1e1100 */
[----:B------:R-:W4:Y:S04]  /*0160*/  LDG.E.U8 R11, desc[UR8][R4.64+0x5] ;  /* 0x00000508040b7981 */ /* 0x000f28000c1e1100 */
[----:B------:R-:W5:Y:S04]  /*0170*/  LDG.E.U8 R10, desc[UR8][R4.64+0x6] ;  /* 0x00000608040a7981 */ /* 0x000f68000c1e1100 */
[----:B------:R-:W5:Y:S04]  /*0180*/  LDG.E.U8 R13, desc[UR8][R4.64+0x7] ;  /* 0x00000708040d7981 */ /* 0x000f68000c1e1100 */
[----:B------:R-:W5:Y:S04]  /*0190*/  LDG.E.U8 R12, desc[UR8][R4.64+0x8] ;  /* 0x00000808040c7981 */ /* 0x000f68000c1e1100 */
[----:B------:R-:W5:Y:S04]  /*01a0*/  LDG.E.U8 R15, desc[UR8][R4.64+0x9] ;  /* 0x00000908040f7981 */ /* 0x000f68000c1e1100 */
[----:B------:R-:W5:Y:S04]  /*01b0*/  LDG.E.U8 R14, desc[UR8][R4.64+0xa] ;  /* 0x00000a08040e7981 */ /* 0x000f68000c1e1100 */
[----:B------:R-:W5:Y:S01]  /*01c0*/  LDG.E.U8 R17, desc[UR8][R4.64+0xb] ;  /* 0x00000b0804117981 */ /* 0x000f62000c1e1100 */
[----:B------:R-:W-:-:S02]  /*01d0*/  CS2R R24, SRZ ;  /* 0x0000000000187805 */ /* 0x000fc4000001ff00 */
[----:B--2---:R-:W-:Y:S02]  /*01e0*/  LEA R0, R7, R0, 0x8 ;  /* 0x0000000007007211 */ /* 0x004fe400078e40ff */
[----:B---3--:R-:W-:-:S04]  /*01f0*/  LEA R9, R9, R6, 0x8 ;  /* 0x0000000609097211 */ /* 0x008fc800078e40ff */
[----:B------:R-:W-:Y:S02]  /*0200*/  LEA R21, R9, R0, 0x10 ;  /* 0x0000000009157211 */ /* 0x000fe400078e80ff */
[----:B----4-:R-:W-:Y:S02]  /*0210*/  LEA R8, R11, R8, 0x8 ;  /* 0x000000080b087211 */ /* 0x010fe400078e40ff */
[----:B-----5:R-:W-:-:S04]  /*0220*/  LEA R13, R13, R10, 0x8 ;  /* 0x0000000a0d0d7211 */ /* 0x020fc800078e40ff */
[----:B------:R-:W-:Y:S02]  /*0230*/  LEA R22, R13, R8, 0x10 ;  /* 0x000000080d167211 */ /* 0x000fe400078e80ff */
[----:B------:R-:W-:Y:S02]  /*0240*/  LEA R12, R15, R12, 0x8 ;  /* 0x0000000c0f0c7211 */ /* 0x000fe400078e40ff */
[----:B------:R-:W-:-:S04]  /*0250*/  LEA R17, R17, R14, 0x8 ;  /* 0x0000000e11117211 */ /* 0x000fc800078e40ff */
[----:B------:R-:W-:-:S07]  /*0260*/  LEA R23, R17, R12, 0x10 ;  /* 0x0000000c11177211 */ /* 0x000fce00078e80ff */
.L_x_2:
[----:B------:R-:W0:Y:S01]  /*0270*/  LDC.64 R8, c[0x0][0x380] ;  /* 0x0000e000ff087b82 */ /* 0x000e220000000a00 */
[----:B------:R-:W-:-:S04]  /*0280*/  LEA R5, R25, R2, 0x8 ;  /* 0x0000000219057211 */ /* 0x000fc800078e40ff */
[----:B------:R-:W-:-:S05]  /*0290*/  SHF.L.U32 R5, R5, 0x2, RZ ;  /* 0x0000000205057819 */ /* 0x000fca00000006ff */
[----:B0-----:R-:W-:-:S05]  /*02a0*/  IMAD.WIDE.U32 R8, R5, 0x4, R8 ;  /* 0x0000000405087825 */ /* 0x001fca00078e0008 */
        /* <DEDUP_REMOVED lines=15> */
[----:B------:R-:W5:Y:S01]  /*03a0*/  LDG.E.U8 R11, desc[UR8][R8.64+0xe] ;  /* 0x00000e08080b7981 */ /* 0x000f62000c1e1100 */
[----:B------:R-:W-:Y:S05]  /*03b0*/  WARPSYNC.ALL ;  /* 0x0000000000007948 */ /* 0x000fea0003800000 */
[----:B--2---:R-:W-:-:S02]  /*03c0*/  PRMT R10, R13, 0x3340, R10 ;  /* 0x000033400d0a7816 */ /* 0x004fc4000000000a */
[----:B---3--:R-:W-:Y:S02]  /*03d0*/  PRMT R7, R7, 0x3340, R6 ;  /* 0x0000334007077816 */ /* 0x008fe40000000006 */
[----:B----4-:R-:W-:Y:S02]  /*03e0*/  PRMT R12, R15, 0x3340, R12 ;  /* 0x000033400f0c7816 */ /* 0x010fe4000000000c */
[----:B-----5:R-:W-:Y:S02]  /*03f0*/  PRMT R17, R17, 0x3340, R14 ;  /* 0x0000334011117816 */ /* 0x020fe4000000000e */
[----:B------:R-:W-:Y:S02]  /*0400*/  PRMT R19, R19, 0x3340, R16 ;  /* 0x0000334013137816 */ /* 0x000fe40000000010 */
[----:B------:R-:W-:-:S04]  /*0410*/  PRMT R18, R27, 0x3340, R18 ;  /* 0x000033401b127816 */ /* 0x000fc80000000012 */
[----:B------:R-:W-:Y:S02]  /*0420*/  PRMT R6, R19, 0x5410, R18 ;  /* 0x0000541013067816 */ /* 0x000fe40000000012 */
[----:B------:R-:W-:Y:S02]  /*0430*/  PRMT R13, R5, 0x3340, R4 ;  /* 0x00003340050d7816 */ /* 0x000fe40000000004 */
[----:B------:R-:W-:Y:S02]  /*0440*/  PRMT R4, R7, 0x5410, R10 ;  /* 0x0000541007047816 */ /* 0x000fe4000000000a */
[----:B------:R-:W-:Y:S02]  /*0450*/  PRMT R5, R12, 0x5410, R17 ;  /* 0x000054100c057816 */ /* 0x000fe40000000011 */
[----:B------:R-:W-:-:S04]  /*0460*/  PRMT R0, R11, 0x3340, R0 ;  /* 0x000033400b007816 */ /* 0x000fc80000000000 */
[----:B------:R-:W-:-:S05]  /*0470*/  PRMT R7, R13, 0x5410, R0 ;  /* 0x000054100d077816 */ /* 0x000fca0000000000 */
[----:B------:R0:W-:Y:S01]  /*0480*/  STS.128 [R20], R4 ;  /* 0x0000000414007388 */ /* 0x0001e20000000c00 */
[----:B------:R-:W-:Y:S01]  /*0490*/  BAR.SYNC.DEFER_BLOCKING 0x0 ;  /* 0x0000000000007b1d */ /* 0x000fe20000010000 */
[----:B------:R-:W-:Y:S01]  /*04a0*/  IADD3 R25, PT, PT, R25, 0x1, RZ ;  /* 0x0000000119197810 */ /* 0x000fe20007ffe0ff */
[----:B------:R-:W-:-:S03]  /*04b0*/  HFMA2 R26, -RZ, RZ, 0, 1.9073486328125e-06 ;  /* 0x00000020ff1a7431 */ /* 0x000fc600000001ff */
[----:B------:R-:W-:Y:S01]  /*04c0*/  ISETP.NE.AND P0, PT, R25, 0x28, PT ;  /* 0x000000281900780c */ /* 0x000fe20003f05270 */
[----:B------:R-:W-:-:S12]  /*04d0*/  BSSY.RECONVERGENT B0, `(.L_x_0) ;  /* 0x000002d000007945 */ /* 0x000fd80003800200 */
.L_x_1:
[----:B0-----:R0:W1:Y:S01]  /*04e0*/  LDS.128 R4, [R26+UR4+-0x20] ;  /* 0xffffe0041a047984 */ /* 0x0010620008000c00 */
[----:B------:R-:W-:-:S05]  /*04f0*/  IADD3 R27, PT, PT, R26, UR4, RZ ;  /* 0x000000041a1b7c10 */ /* 0x000fca000fffe0ff */
[----:B------:R-:W2:Y:S01]  /*0500*/  LDS.128 R8, [R27+-0x10] ;  /* 0xfffff0001b087984 */ /* 0x000ea20000000c00 */
[----:B0-----:R-:W-:-:S03]  /*0510*/  IADD3 R26, PT, PT, R26, 0x40, RZ ;  /* 0x000000401a1a7810 */ /* 0x001fc60007ffe0ff */
[----:B------:R-:W0:Y:S04]  /*0520*/  LDS.128 R12, [R27] ;  /* 0x000000001b0c7984 */ /* 0x000e280000000c00 */
[----:B------:R-:W3:Y:S01]  /*0530*/  LDS.128 R16, [R27+0x10] ;  /* 0x000010001b107984 */ /* 0x000ee20000000c00 */
[----:B-1----:R-:W-:Y:S01]  /*0540*/  FADD R0, R21, -R4 ;  /* 0x8000000415007221 */ /* 0x002fe20000000000 */
[----:B------:R-:W-:-:S03]  /*0550*/  FADD R5, R22, -R5 ;  /* 0x8000000516057221 */ /* 0x000fc60000000000 */
[----:B------:R-:W-:Y:S01]  /*0560*/  FFMA R0, R0, R0, RZ ;  /* 0x0000000000007223 */ /* 0x000fe200000000ff */
[----:B--2---:R-:W-:Y:S01]  /*0570*/  FADD R8, R21, -R8 ;  /* 0x8000000815087221 */ /* 0x004fe20000000000 */
[----:B------:R-:W-:Y:S02]  /*0580*/  FADD R9, R22, -R9 ;  /* 0x8000000916097221 */ /* 0x000fe40000000000 */
[----:B------:R-:W-:Y:S01]  /*0590*/  FFMA R0, R5, R5, R0 ;  /* 0x0000000505007223 */ /* 0x000fe20000000000 */
[----:B------:R-:W-:Y:S01]  /*05a0*/  FADD R5, R23, -R6 ;  /* 0x8000000617057221 */ /* 0x000fe20000000000 */
[----:B0-----:R-:W-:Y:S01]  /*05b0*/  FADD R12, R21, -R12 ;  /* 0x8000000c150c7221 */ /* 0x001fe20000000000 */
[----:B------:R-:W-:Y:S01]  /*05c0*/  FFMA R8, R8, R8, RZ ;  /* 0x0000000808087223 */ /* 0x000fe200000000ff */
[----:B------:R-:W-:Y:S01]  /*05d0*/  FADD R13, R22, -R13 ;  /* 0x8000000d160d7221 */ /* 0x000fe20000000000 */
[----:B------:R-:W-:Y:S01]  /*05e0*/  FFMA R0, R5, R5, R0 ;  /* 0x0000000505007223 */ /* 0x000fe20000000000 */
[----:B------:R-:W-:Y:S01]  /*05f0*/  FFMA R12, R12, R12, RZ ;  /* 0x0000000c0c0c7223 */ /* 0x000fe200000000ff */
[----:B------:R-:W-:Y:S01]  /*0600*/  FFMA R8, R9, R9, R8 ;  /* 0x0000000909087223 */ /* 0x000fe20000000008 */
[----:B---3--:R-:W-:Y:S01]  /*0610*/  FADD R16, R21, -R16 ;  /* 0x8000001015107221 */ /* 0x008fe20000000000 */
[----:B------:R-:W-:Y:S01]  /*0620*/  FADD R5, R23, -R10 ;  /* 0x8000000a17057221 */ /* 0x000fe20000000000 */
[----:B------:R-:W-:Y:S01]  /*0630*/  FADD R0, R0, -1 ;  /* 0xbf80000000007421 */ /* 0x000fe20000000000 */
[----:B------:R-:W-:Y:S01]  /*0640*/  FFMA R12, R13, R13, R12 ;  /* 0x0000000d0d0c7223 */ /* 0x000fe2000000000c */
[----:B------:R-:W-:Y:S01]  /*0650*/  FADD R9, R23, -R14 ;  /* 0x8000000e17097221 */ /* 0x000fe20000000000 */
[----:B------:R-:W-:Y:S01]  /*0660*/  FADD R17, R22, -R17 ;  /* 0x8000001116117221 */ /* 0x000fe20000000000 */
[----:B------:R-:W-:Y:S01]  /*0670*/  FFMA R16, R16, R16, RZ ;  /* 0x0000001010107223 */ /* 0x000fe200000000ff */
[----:B------:R-:W-:Y:S01]  /*0680*/  FFMA R8, R5, R5, R8 ;  /* 0x0000000505087223 */ /* 0x000fe20000000008 */
[----:B------:R-:W-:Y:S01]  /*0690*/  FSETP.GEU.AND P3, PT, R0, 0.0009765625, PT ;  /* 0x3a8000000000780b */ /* 0x000fe20003f6e000 */
[----:B------:R-:W-:Y:S01]  /*06a0*/  FFMA R12, R9, R9, R12 ;  /* 0x00000009090c7223 */ /* 0x000fe2000000000c */
[----:B------:R-:W-:Y:S01]  /*06b0*/  FFMA R16, R17, R17, R16 ;  /* 0x0000001111107223 */ /* 0x000fe20000000010 */
[----:B------:R-:W-:Y:S01]  /*06c0*/  FADD R5, R23, -R18 ;  /* 0x8000001217057221 */ /* 0x000fe20000000000 */
[----:B------:R-:W-:Y:S01]  /*06d0*/  FADD R8, R8, -1 ;  /* 0xbf80000008087421 */ /* 0x000fe20000000000 */
[----:B------:R-:W-:-:S02]  /*06e0*/  FADD R12, R12, -1 ;  /* 0xbf8000000c0c7421 */ /* 0x000fc40000000000 */
[----:B------:R-:W-:Y:S02]  /*06f0*/  FFMA R16, R5, R5, R16 ;  /* 0x0000000505107223 */ /* 0x000fe40000000010 */
[----:B------:R-:W-:Y:S02]  /*0700*/  FSETP.GEU.AND P4, PT, R8, 0.0009765625, PT ;  /* 0x3a8000000800780b */ /* 0x000fe40003f8e000 */
[----:B------:R-:W-:Y:S01]  /*0710*/  FADD R16, R16, -1 ;  /* 0xbf80000010107421 */ /* 0x000fe20000000000 */
[----:B------:R-:W-:Y:S01]  /*0720*/  FSETP.GEU.AND P2, PT, R12, 0.0009765625, PT ;  /* 0x3a8000000c00780b */ /* 0x000fe20003f4e000 */
[----:B------:R-:W-:Y:S01]  /*0730*/  @!P3 FADD R24, R24, R7 ;  /* 0x000000071818b221 */ /* 0x000fe20000000000 */
[----:B------:R-:W-:Y:S02]  /*0740*/  ISETP.NE.AND P3, PT, R26, 0x1020, PT ;  /* 0x000010201a00780c */ /* 0x000fe40003f65270 */
[----:B------:R-:W-:-:S06]  /*0750*/  FSETP.GEU.AND P1, PT, R16, 0.0009765625, PT ;  /* 0x3a8000001000780b */ /* 0x000fcc0003f2e000 */
[----:B------:R-:W-:-:S04]  /*0760*/  @!P4 FADD R24, R24, R11 ;  /* 0x0000000b1818c221 */ /* 0x000fc80000000000 */
[----:B------:R-:W-:-:S04]  /*0770*/  @!P2 FADD R24, R24, R15 ;  /* 0x0000000f1818a221 */ /* 0x000fc80000000000 */
[----:B------:R-:W-:Y:S01]  /*0780*/  @!P1 FADD R24, R24, R19 ;  /* 0x0000001318189221 */ /* 0x000fe20000000000 */
[----:B------:R-:W-:Y:S06]  /*0790*/  @P3 BRA `(.L_x_1) ;  /* 0xfffffffc00503947 */ /* 0x000fec000383ffff */
[----:B------:R-:W-:Y:S05]  /*07a0*/  BSYNC.RECONVERGENT B0 ;  /* 0x0000000000007941 */ /* 0x000fea0003800200 */
.L_x_0:
[----:B------:R-:W-:Y:S06]  /*07b0*/  BAR.SYNC.DEFER_BLOCKING 0x0 ;  /* 0x0000000000007b1d */ /* 0x000fec0000010000 */
[----:B------:R-:W-:Y:S05]  /*07c0*/  @P0 BRA `(.L_x_2) ;  /* 0xfffffff800a80947 */ /* 0x000fea000383ffff */
[----:B------:R-:W0:Y:S02]  /*07d0*/  LDC.64 R4, c[0x0][0x388] ;  /* 0x0000e200ff047b82 */ /* 0x000e240000000a00 */
[C---:B0-----:R-:W-:Y:S01]  /*07e0*/  IMAD.WIDE R4, R3.reuse, 0x4, R4 ;  /* 0x0000000403047825 */ /* 0x041fe200078e0204 */
[----:B------:R-:W-:-:S04]  /*07f0*/  IADD3 R3, PT, PT, R3, UR5, RZ ;  /* 0x0000000503037c10 */ /* 0x000fc8000fffe0ff */
[----:B------:R0:W-:Y:S01]  /*0800*/  STG.E desc[UR8][R4.64], R24 ;  /* 0x0000001804007986 */ /* 0x0001e2000c101908 */
[----:B------:R-:W-:-:S13]  /*0810*/  ISETP.GE.AND P0, PT, R3, 0x2800, PT ;  /* 0x000028000300780c */ /* 0x000fda0003f06270 */
[----:B0-----:R-:W-:Y:S05]  /*0820*/  @!P0 BRA `(.L_x_3) ;  /* 0xfffffff8002c8947 */ /* 0x001fea000383ffff */
[----:B------:R-:W-:Y:S05]  /*0830*/  EXIT ;  /* 0x000000000000794d */ /* 0x000fea0003800000 */
.L_x_4:
[----:B------:R-:W-:-:S00]  /*0840*/  BRA `(.L_x_4) ;  /* 0xfffffffc00fc7947 */ /* 0x000fc0000383ffff */
[----:B------:R-:W-:-:S00]  /*0850*/  NOP ;  /* 0x0000000000007918 */ /* 0x000fc00000000000 */
        /* <DEDUP_REMOVED lines=10> */
.L_x_5:


//--------------------- .nv.shared._Z10testKernelPfS_ --------------------------
	.section	.nv.shared._Z10testKernelPfS_,"aw",@nobits
	.sectionflags	@""
	.align	4
.nv.shared._Z10testKernelPfS_:
	.zero		5120


//--------------------- .nv.shared.reserved.0     --------------------------
	.section	.nv.shared.reserved.0,"aw",@nobits
	.weak		__nv_reservedSMEM_offset_0_alias
	.size		__nv_reservedSMEM_offset_0_alias, 0, 64
	.other		__nv_reservedSMEM_offset_0_alias,@"STO_CUDA_RESERVED_SHARED STV_DEFAULT"
__nv_reservedSMEM_offset_0_alias:
	.zero		0
	.zero		64


//--------------------- .nv.constant0._Z10testKernelPfS_ --------------------------
	.section	.nv.constant0._Z10testKernelPfS_,"a",@progbits
	.sectionflags	@""
	.align	4
.nv.constant0._Z10testKernelPfS_:
	.zero		912


//--------------------- SYMBOLS --------------------------

	.type		.nv.reservedSmem.offset0,@object
	.size		.nv.reservedSmem.offset0,0x4
	.type		.nv.reservedSmem.cap,@object
	.size		.nv.reservedSmem.cap,0x4
